//
// Generated by NVIDIA NVVM Compiler
//
// Compiler Build ID: CL-36424714
// Cuda compilation tools, release 13.0, V13.0.88
// Based on NVVM 20.0.0
//

.version 9.0
.target sm_100
.address_size 64

	// .globl	_Z9helloCUDAf
.extern .func  (.param .b32 func_retval0) vprintf
(
	.param .b64 vprintf_param_0,
	.param .b64 vprintf_param_1
)
;
.global .align 1 .b8 $str[50] = {72, 101, 108, 108, 111, 32, 102, 114, 111, 109, 32, 98, 108, 111, 99, 107, 32, 37, 100, 32, 114, 117, 110, 110, 105, 110, 103, 32, 111, 110, 32, 116, 104, 114, 101, 97, 100, 32, 37, 100, 44, 32, 102, 32, 61, 32, 37, 102, 10};

.visible .entry _Z9helloCUDAf(
	.param .f32 _Z9helloCUDAf_param_0
)
{
	.local .align 16 .b8 	__local_depot0[16];
	.reg .b64 	%SP;
	.reg .b64 	%SPL;
	.reg .b32 	%r<5>;
	.reg .b32 	%f<2>;
	.reg .b64 	%rd<5>;
	.reg .b64 	%fd<2>;

	mov.u64 	%SPL, __local_depot0;
	cvta.local.u64 	%SP, %SPL;
	ld.param.f32 	%f1, [_Z9helloCUDAf_param_0];
	add.u64 	%rd1, %SP, 0;
	add.u64 	%rd2, %SPL, 0;
	mov.u32 	%r1, %ctaid.x;
	mov.u32 	%r2, %tid.x;
	cvt.f64.f32 	%fd1, %f1;
	st.local.v2.u32 	[%rd2], {%r1, %r2};
	st.local.f64 	[%rd2+8], %fd1;
	mov.u64 	%rd3, $str;
	cvta.global.u64 	%rd4, %rd3;
	{ // callseq 0, 0
	.param .b64 param0;
	st.param.b64 	[param0], %rd4;
	.param .b64 param1;
	st.param.b64 	[param1], %rd1;
	.param .b32 retval0;
	call.uni (retval0), 
	vprintf, 
	(
	param0, 
	param1
	);
	ld.param.b32 	%r3, [retval0];
	} // callseq 0
	ret;

}


// ===== COMPILED SASS (sm_100) =====

	.target	sm_100

	.elftype	@"ET_EXEC"


//--------------------- .note.nv.tkinfo           --------------------------
	.section	.note.nv.tkinfo,"",@"SHT_NOTE"
	.sectionflags	@"SHF_NOTE_NV_TKINFO"
	.tkinfo
        /*0018*/ 	.word	0x00000002
        /*0030*/ 	.string	""
        /*0030*/ 	.string	"ptxas"
        /*0030*/ 	.string	"Cuda compilation tools, release 13.0, V13.0.88"
        /*0030*/ 	.string	"Build cuda_13.0.r13.0/compiler.36424714_0"
        /*0030*/ 	.string	"-arch sm_100 -m 64 "



//--------------------- .note.nv.cuinfo           --------------------------
	.section	.note.nv.cuinfo,"",@"SHT_NOTE"
	.sectionflags	@"SHF_NOTE_NV_CUINFO"
        /*0018*/ 	.short	0x0002
        /*001a*/ 	.short	0x0064
        /*001c*/ 	.short	0x0082
	.zero		2


//--------------------- .nv.info                  --------------------------
	.section	.nv.info,"",@"SHT_CUDA_INFO"
	.align	4


	//----- nvinfo : EIATTR_REGCOUNT
	.align		4
        /*0000*/ 	.byte	0x04, 0x2f
        /*0002*/ 	.short	(.L_2 - .L_1)
	.align		4
.L_1:
        /*0004*/ 	.word	index@(_Z9helloCUDAf)
        /*0008*/ 	.word	0x00000018


	//----- nvinfo : EIATTR_FRAME_SIZE
	.align		4
.L_2:
        /*000c*/ 	.byte	0x04, 0x11
        /*000e*/ 	.short	(.L_4 - .L_3)
	.align		4
.L_3:
        /*0010*/ 	.word	index@(_Z9helloCUDAf)
        /*0014*/ 	.word	0x00000010


	//----- nvinfo : EIATTR_MIN_STACK_SIZE
	.align		4
.L_4:
        /*0018*/ 	.byte	0x04, 0x12
        /*001a*/ 	.short	(.L_6 - .L_5)
	.align		4
.L_5:
        /*001c*/ 	.word	index@(_Z9helloCUDAf)
        /*0020*/ 	.word	0x00000010
.L_6:


//--------------------- .nv.compat                --------------------------
	.section	.nv.compat,"",@"SHT_CUDA_COMPAT_INFO"
	.align	4
        /*0000*/ 	.byte	0x02, 0x09, 0x00, 0x00, 0x02, 0x02, 0x01, 0x00, 0x02, 0x05, 0x05, 0x00, 0x03, 0x07, 0x01, 0x01
        /*0010*/ 	.byte	0x02, 0x03, 0x00, 0x00, 0x02, 0x06, 0x01, 0x00, 0x04, 0x0b, 0x08, 0x00, 0x09, 0x00, 0x00, 0x00
        /*0020*/ 	.byte	0x00, 0x00, 0x00, 0x00


//--------------------- .nv.info._Z9helloCUDAf    --------------------------
	.section	.nv.info._Z9helloCUDAf,"",@"SHT_CUDA_INFO"
	.sectionflags	@""
	.align	4


	//----- nvinfo : EIATTR_CUDA_API_VERSION
	.align		4
        /*0000*/ 	.byte	0x04, 0x37
        /*0002*/ 	.short	(.L_8 - .L_7)
.L_7:
        /*0004*/ 	.word	0x00000082


	//----- nvinfo : EIATTR_KPARAM_INFO
	.align		4
.L_8:
        /*0008*/ 	.byte	0x04, 0x17
        /*000a*/ 	.short	(.L_10 - .L_9)
.L_9:
        /*000c*/ 	.word	0x00000000
        /*0010*/ 	.short	0x0000
        /*0012*/ 	.short	0x0000
        /*0014*/ 	.byte	0x00, 0xf0, 0x11, 0x00


	//----- nvinfo : EIATTR_SPARSE_MMA_MASK
	.align		4
.L_10:
        /*0018*/ 	.byte	0x03, 0x50
        /*001a*/ 	.short	0x0000


	//----- nvinfo : EIATTR_MAXREG_COUNT
	.align		4
        /*001c*/ 	.byte	0x03, 0x1b
        /*001e*/ 	.short	0x00ff


	//----- nvinfo : EIATTR_EXTERNS
	.align		4
        /*0020*/ 	.byte	0x04, 0x0f
        /*0022*/ 	.short	(.L_12 - .L_11)


	//   ....[0]....
	.align		4
.L_11:
        /*0024*/ 	.word	index@(vprintf)


	//----- nvinfo : EIATTR_MERCURY_ISA_VERSION
	.align		4
.L_12:
        /*0028*/ 	.byte	0x03, 0x5f
        /*002a*/ 	.short	0x0101


	//----- nvinfo : EIATTR_VRC_CTA_INIT_COUNT
	.align		4
        /*002c*/ 	.byte	0x02, 0x4a
	.zero		1
	.zero		1


	//----- nvinfo : EIATTR_SYSCALL_OFFSETS
	.align		4
        /*0030*/ 	.byte	0x04, 0x46
        /*0032*/ 	.short	(.L_14 - .L_13)


	//   ....[0]....
.L_13:
        /*0034*/ 	.word	0x00000120


	//----- nvinfo : EIATTR_EXIT_INSTR_OFFSETS
	.align		4
.L_14:
        /*0038*/ 	.byte	0x04, 0x1c
        /*003a*/ 	.short	(.L_16 - .L_15)


	//   ....[0]....
.L_15:
        /*003c*/ 	.word	0x00000130


	//----- nvinfo : EIATTR_CBANK_PARAM_SIZE
	.align		4
.L_16:
        /*0040*/ 	.byte	0x03, 0x19
        /*0042*/ 	.short	0x0004


	//----- nvinfo : EIATTR_PARAM_CBANK
	.align		4
        /*0044*/ 	.byte	0x04, 0x0a
        /*0046*/ 	.short	(.L_18 - .L_17)
	.align		4
.L_17:
        /*0048*/ 	.word	index@(.nv.constant0._Z9helloCUDAf)
        /*004c*/ 	.short	0x0380
        /*004e*/ 	.short	0x0004


	//----- nvinfo : EIATTR_SW_WAR
	.align		4
.L_18:
        /*0050*/ 	.byte	0x04, 0x36
        /*0052*/ 	.short	(.L_20 - .L_19)
.L_19:
        /*0054*/ 	.word	0x00000008
.L_20:


//--------------------- .nv.callgraph             --------------------------
	.section	.nv.callgraph,"",@"SHT_CUDA_CALLGRAPH"
	.align	4
	.sectionentsize	8
	.align		4
        /*0000*/ 	.word	0x00000000
	.align		4
        /*0004*/ 	.word	0xffffffff
	.align		4
        /*0008*/ 	.word	index@(_Z9helloCUDAf)
	.align		4
        /*000c*/ 	.word	index@(vprintf)
	.align		4
        /*0010*/ 	.word	0x00000000
	.align		4
        /*0014*/ 	.word	0xfffffffe
	.align		4
        /*0018*/ 	.word	0x00000000
	.align		4
        /*001c*/ 	.word	0xfffffffd
	.align		4
        /*0020*/ 	.word	0x00000000
	.align		4
        /*0024*/ 	.word	0xfffffffc


//--------------------- .nv.constant4             --------------------------
	.section	.nv.constant4,"a",@progbits
	.align	8
	.align		8
.nv.constant4:
        /*0000*/ 	.dword	vprintf
	.align		8
        /*0008*/ 	.dword	$str


//--------------------- .text._Z9helloCUDAf       --------------------------
	.section	.text._Z9helloCUDAf,"ax",@progbits
	.align	128
        .global         _Z9helloCUDAf
        .type           _Z9helloCUDAf,@function
        .size           _Z9helloCUDAf,(.L_x_2 - _Z9helloCUDAf)
        .other          _Z9helloCUDAf,@"STO_CUDA_ENTRY STV_DEFAULT"
_Z9helloCUDAf:
.text._Z9helloCUDAf:
[----:B------:R-:W0:Y:S01]  /*0000*/  LDC R1, c[0x0][0x37c] ;  /* 0x0000df00ff017b82 */ /* 0x000e220000000800 */
[----:B------:R-:W1:Y:S01]  /*0010*/  LDCU UR4, c[0x0][0x380] ;  /* 0x00007000ff0477ac */ /* 0x000e620008000800 */
[----:B------:R-:W2:Y:S01]  /*0020*/  S2R R10, SR_CTAID.X ;  /* 0x00000000000a7919 */ /* 0x000ea20000002500 */
[----:B0-----:R-:W-:Y:S01]  /*0030*/  VIADD R1, R1, 0xfffffff0 ;  /* 0xfffffff001017836 */ /* 0x001fe20000000000 */
[----:B------:R-:W-:Y:S01]  /*0040*/  MOV R0, 0x0 ;  /* 0x0000000000007802 */ /* 0x000fe20000000f00 */
[----:B------:R-:W0:Y:S01]  /*0050*/  LDCU.64 UR6, c[0x4][0x8] ;  /* 0x01000100ff0677ac */ /* 0x000e220008000a00 */
[----:B------:R-:W2:Y:S02]  /*0060*/  S2R R11, SR_TID.X ;  /* 0x00000000000b7919 */ /* 0x000ea40000002100 */
[----:B------:R3:W4:Y:S01]  /*0070*/  LDC.64 R8, c[0x4][R0] ;  /* 0x0100000000087b82 */ /* 0x0007220000000a00 */
[----:B------:R-:W5:Y:S01]  /*0080*/  LDCU UR5, c[0x0][0x2fc] ;  /* 0x00005f80ff0577ac */ /* 0x000f620008000800 */
[----:B-1----:R-:W1:Y:S01]  /*0090*/  F2F.F64.F32 R2, UR4 ;  /* 0x0000000400027d10 */ /* 0x002e620008201800 */
[----:B------:R-:W3:Y:S01]  /*00a0*/  LDCU UR4, c[0x0][0x2f8] ;  /* 0x00005f00ff0477ac */ /* 0x000ee20008000800 */
[----:B0-----:R-:W-:Y:S01]  /*00b0*/  IMAD.U32 R4, RZ, RZ, UR6 ;  /* 0x00000006ff047e24 */ /* 0x001fe2000f8e00ff */
[----:B------:R-:W-:Y:S01]  /*00c0*/  MOV R5, UR7 ;  /* 0x0000000700057c02 */ /* 0x000fe20008000f00 */
[----:B-1----:R0:W-:Y:S04]  /*00d0*/  STL.64 [R1+0x8], R2 ;  /* 0x0000080201007387 */ /* 0x0021e80000100a00 */
[----:B--2---:R0:W-:Y:S01]  /*00e0*/  STL.64 [R1], R10 ;  /* 0x0000000a01007387 */ /* 0x0041e20000100a00 */
[----:B---3--:R-:W-:-:S05]  /*00f0*/  IADD3 R6, P0, PT, R1, UR4, RZ ;  /* 0x0000000401067c10 */ /* 0x008fca000ff1e0ff */
[----:B-----5:R-:W-:-:S08]  /*0100*/  IMAD.X R7, RZ, RZ, UR5, P0 ;  /* 0x00000005ff077e24 */ /* 0x020fd000080e06ff */
[----:B------:R-:W-:-:S07]  /*0110*/  LEPC R20, `(.L_x_0) ;  /* 0x000000001014794e */ /* 0x000fce0000000000 */
[----:B0---4-:R-:W-:Y:S05]  /*0120*/  CALL.ABS.NOINC R8 ;  /* 0x0000000008007343 */ /* 0x011fea0003c00000 */
.L_x_0:
[----:B------:R-:W-:Y:S05]  /*0130*/  EXIT ;  /* 0x000000000000794d */ /* 0x000fea0003800000 */
.L_x_1:
[----:B------:R-:W-:-:S00]  /*0140*/  BRA `(.L_x_1) ;  /* 0xfffffffc00fc7947 */ /* 0x000fc0000383ffff */
[----:B------:R-:W-:-:S00]  /*0150*/  NOP ;  /* 0x0000000000007918 */ /* 0x000fc00000000000 */
        /* <DEDUP_REMOVED lines=10> */
.L_x_2:


//--------------------- .nv.global.init           --------------------------
	.section	.nv.global.init,"aw",@progbits
.nv.global.init:
	.type		$str,@object
	.size		$str,(.L_0 - $str)
$str:
        /*0000*/ 	.byte	0x48, 0x65, 0x6c, 0x6c, 0x6f, 0x20, 0x66, 0x72, 0x6f, 0x6d, 0x20, 0x62, 0x6c, 0x6f, 0x63, 0x6b
        /*0010*/ 	.byte	0x20, 0x25, 0x64, 0x20, 0x72, 0x75, 0x6e, 0x6e, 0x69, 0x6e, 0x67, 0x20, 0x6f, 0x6e, 0x20, 0x74
        /*0020*/ 	.byte	0x68, 0x72, 0x65, 0x61, 0x64, 0x20, 0x25, 0x64, 0x2c, 0x20, 0x66, 0x20, 0x3d, 0x20, 0x25, 0x66
        /*0030*/ 	.byte	0x0a, 0x00
.L_0:


//--------------------- .nv.shared.reserved.0     --------------------------
	.section	.nv.shared.reserved.0,"aw",@nobits
	.weak		__nv_reservedSMEM_offset_0_alias
	.size		__nv_reservedSMEM_offset_0_alias, 0, 64
	.other		__nv_reservedSMEM_offset_0_alias,@"STO_CUDA_RESERVED_SHARED STV_DEFAULT"
__nv_reservedSMEM_offset_0_alias:
	.zero		0
	.zero		64


//--------------------- .nv.constant0._Z9helloCUDAf --------------------------
	.section	.nv.constant0._Z9helloCUDAf,"a",@progbits
	.sectionflags	@""
	.align	4
.nv.constant0._Z9helloCUDAf:
	.zero		900


//--------------------- SYMBOLS --------------------------

	.type		.nv.reservedSmem.offset0,@object
	.size		.nv.reservedSmem.offset0,0x4
	.type		vprintf,@function
